//
// Generated by NVIDIA NVVM Compiler
//
// Compiler Build ID: CL-36424714
// Cuda compilation tools, release 13.0, V13.0.88
// Based on NVVM 20.0.0
//

.version 9.0
.target sm_100
.address_size 64

	// .globl	_Z10cuda_sgemmILj128ELj128ELj8ELj8ELj8EEvPfS0_S0_iii
// _ZZ10cuda_sgemmILj128ELj128ELj8ELj8ELj8EEvPfS0_S0_iiiE8a_shared has been demoted
// _ZZ10cuda_sgemmILj128ELj128ELj8ELj8ELj8EEvPfS0_S0_iiiE8b_shared has been demoted

.visible .entry _Z10cuda_sgemmILj128ELj128ELj8ELj8ELj8EEvPfS0_S0_iii(
	.param .u64 .ptr .align 1 _Z10cuda_sgemmILj128ELj128ELj8ELj8ELj8EEvPfS0_S0_iii_param_0,
	.param .u64 .ptr .align 1 _Z10cuda_sgemmILj128ELj128ELj8ELj8ELj8EEvPfS0_S0_iii_param_1,
	.param .u64 .ptr .align 1 _Z10cuda_sgemmILj128ELj128ELj8ELj8ELj8EEvPfS0_S0_iii_param_2,
	.param .u32 _Z10cuda_sgemmILj128ELj128ELj8ELj8ELj8EEvPfS0_S0_iii_param_3,
	.param .u32 _Z10cuda_sgemmILj128ELj128ELj8ELj8ELj8EEvPfS0_S0_iii_param_4,
	.param .u32 _Z10cuda_sgemmILj128ELj128ELj8ELj8ELj8EEvPfS0_S0_iii_param_5
)
{
	.reg .pred 	%p<5>;
	.reg .b32 	%r<141>;
	.reg .b32 	%f<691>;
	.reg .b64 	%rd<63>;
	// demoted variable
	.shared .align 4 .b8 _ZZ10cuda_sgemmILj128ELj128ELj8ELj8ELj8EEvPfS0_S0_iiiE8a_shared[8192];
	// demoted variable
	.shared .align 4 .b8 _ZZ10cuda_sgemmILj128ELj128ELj8ELj8ELj8EEvPfS0_S0_iiiE8b_shared[8192];
	ld.param.u64 	%rd1, [_Z10cuda_sgemmILj128ELj128ELj8ELj8ELj8EEvPfS0_S0_iii_param_0];
	ld.param.u64 	%rd2, [_Z10cuda_sgemmILj128ELj128ELj8ELj8ELj8EEvPfS0_S0_iii_param_1];
	ld.param.u32 	%r21, [_Z10cuda_sgemmILj128ELj128ELj8ELj8ELj8EEvPfS0_S0_iii_param_4];
	ld.param.u32 	%r22, [_Z10cuda_sgemmILj128ELj128ELj8ELj8ELj8EEvPfS0_S0_iii_param_5];
	cvta.to.global.u64 	%rd4, %rd2;
	cvta.to.global.u64 	%rd5, %rd1;
	mov.u32 	%r24, %ctaid.x;
	mov.u32 	%r25, %ctaid.y;
	mov.u32 	%r26, %tid.x;
	mov.u32 	%r27, %tid.y;
	mov.u32 	%r28, %ntid.x;
	mad.lo.s32 	%r29, %r27, %r28, %r26;
	mul.lo.s32 	%r30, %r25, %r21;
	shl.b32 	%r31, %r30, 7;
	mul.wide.u32 	%rd6, %r31, 4;
	add.s64 	%rd7, %rd5, %rd6;
	shl.b32 	%r32, %r24, 7;
	mul.wide.u32 	%rd8, %r32, 4;
	add.s64 	%rd9, %rd4, %rd8;
	shr.u32 	%r33, %r29, 1;
	shr.u32 	%r34, %r29, 5;
	shl.b32 	%r35, %r29, 2;
	and.b32  	%r36, %r35, 4;
	mad.lo.s32 	%r1, %r21, %r33, %r36;
	mul.wide.s32 	%rd10, %r1, 4;
	add.s64 	%rd11, %rd7, %rd10;
	ld.global.v4.f32 	{%f386, %f387, %f388, %f389}, [%rd11];
	shl.b32 	%r37, %r29, 11;
	and.b32  	%r38, %r37, 2048;
	mov.u32 	%r39, _ZZ10cuda_sgemmILj128ELj128ELj8ELj8ELj8EEvPfS0_S0_iiiE8a_shared;
	add.s32 	%r40, %r39, %r38;
	shl.b32 	%r41, %r33, 2;
	add.s32 	%r42, %r40, %r41;
	st.shared.f32 	[%r42], %f386;
	st.shared.f32 	[%r42+512], %f387;
	st.shared.f32 	[%r42+1024], %f388;
	st.shared.f32 	[%r42+1536], %f389;
	shl.b32 	%r43, %r34, 9;
	mov.u32 	%r44, _ZZ10cuda_sgemmILj128ELj128ELj8ELj8ELj8EEvPfS0_S0_iiiE8b_shared;
	add.s32 	%r45, %r44, %r43;
	shl.b32 	%r46, %r29, 4;
	and.b32  	%r47, %r46, 496;
	add.s32 	%r48, %r45, %r47;
	and.b32  	%r49, %r35, 124;
	mad.lo.s32 	%r50, %r22, %r34, %r49;
	mul.wide.s32 	%rd12, %r50, 4;
	add.s64 	%rd13, %rd9, %rd12;
	ld.global.v4.f32 	{%f390, %f391, %f392, %f393}, [%rd13];
	st.shared.v4.f32 	[%r48], {%f390, %f391, %f392, %f393};
	bar.sync 	0;
	setp.lt.s32 	%p1, %r21, 9;
	mov.b32 	%r138, 0;
	mov.f32 	%f499, 0f00000000;
	mov.f32 	%f500, %f499;
	mov.f32 	%f501, %f499;
	mov.f32 	%f502, %f499;
	mov.f32 	%f503, %f499;
	mov.f32 	%f504, %f499;
	mov.f32 	%f505, %f499;
	mov.f32 	%f506, %f499;
	mov.f32 	%f507, %f499;
	mov.f32 	%f508, %f499;
	mov.f32 	%f509, %f499;
	mov.f32 	%f510, %f499;
	mov.f32 	%f511, %f499;
	mov.f32 	%f512, %f499;
	mov.f32 	%f513, %f499;
	mov.f32 	%f514, %f499;
	mov.f32 	%f515, %f499;
	mov.f32 	%f516, %f499;
	mov.f32 	%f517, %f499;
	mov.f32 	%f518, %f499;
	mov.f32 	%f519, %f499;
	mov.f32 	%f520, %f499;
	mov.f32 	%f521, %f499;
	mov.f32 	%f522, %f499;
	mov.f32 	%f523, %f499;
	mov.f32 	%f524, %f499;
	mov.f32 	%f525, %f499;
	mov.f32 	%f526, %f499;
	mov.f32 	%f527, %f499;
	mov.f32 	%f528, %f499;
	mov.f32 	%f529, %f499;
	mov.f32 	%f530, %f499;
	mov.f32 	%f531, %f499;
	mov.f32 	%f532, %f499;
	mov.f32 	%f533, %f499;
	mov.f32 	%f534, %f499;
	mov.f32 	%f535, %f499;
	mov.f32 	%f536, %f499;
	mov.f32 	%f537, %f499;
	mov.f32 	%f538, %f499;
	mov.f32 	%f539, %f499;
	mov.f32 	%f540, %f499;
	mov.f32 	%f541, %f499;
	mov.f32 	%f542, %f499;
	mov.f32 	%f543, %f499;
	mov.f32 	%f544, %f499;
	mov.f32 	%f545, %f499;
	mov.f32 	%f546, %f499;
	mov.f32 	%f547, %f499;
	mov.f32 	%f548, %f499;
	mov.f32 	%f549, %f499;
	mov.f32 	%f550, %f499;
	mov.f32 	%f551, %f499;
	mov.f32 	%f552, %f499;
	mov.f32 	%f553, %f499;
	mov.f32 	%f554, %f499;
	mov.f32 	%f555, %f499;
	mov.f32 	%f556, %f499;
	mov.f32 	%f557, %f499;
	mov.f32 	%f558, %f499;
	mov.f32 	%f559, %f499;
	mov.f32 	%f560, %f499;
	mov.f32 	%f561, %f499;
	mov.f32 	%f562, %f499;
	@%p1 bra 	$L__BB0_5;
	mov.b32 	%r134, 1;
	mov.b32 	%r133, 8;
	mov.f32 	%f499, 0f00000000;
$L__BB0_2:
	mov.u32 	%r138, %r134;
	ld.param.u32 	%r131, [_Z10cuda_sgemmILj128ELj128ELj8ELj8ELj8EEvPfS0_S0_iii_param_5];
	ld.param.u32 	%r129, [_Z10cuda_sgemmILj128ELj128ELj8ELj8ELj8EEvPfS0_S0_iii_param_4];
	ld.param.u64 	%rd61, [_Z10cuda_sgemmILj128ELj128ELj8ELj8ELj8EEvPfS0_S0_iii_param_1];
	ld.param.u64 	%rd60, [_Z10cuda_sgemmILj128ELj128ELj8ELj8ELj8EEvPfS0_S0_iii_param_0];
	add.s32 	%r54, %r133, %r1;
	cvta.to.global.u64 	%rd14, %rd60;
	mov.u32 	%r55, %ctaid.y;
	mul.lo.s32 	%r56, %r55, %r129;
	shl.b32 	%r57, %r56, 7;
	mul.wide.u32 	%rd15, %r57, 4;
	add.s64 	%rd16, %rd14, %rd15;
	mul.wide.u32 	%rd17, %r54, 4;
	add.s64 	%rd18, %rd16, %rd17;
	ld.global.v4.f32 	{%f395, %f396, %f397, %f398}, [%rd18];
	shl.b32 	%r58, %r138, 12;
	mov.u32 	%r59, _ZZ10cuda_sgemmILj128ELj128ELj8ELj8ELj8EEvPfS0_S0_iiiE8a_shared;
	add.s32 	%r60, %r59, %r58;
	mov.u32 	%r61, %ntid.x;
	mov.u32 	%r62, %tid.y;
	mov.u32 	%r63, %tid.x;
	mad.lo.s32 	%r64, %r62, %r61, %r63;
	shl.b32 	%r65, %r64, 11;
	and.b32  	%r66, %r65, 2048;
	add.s32 	%r67, %r60, %r66;
	shl.b32 	%r68, %r64, 1;
	and.b32  	%r69, %r68, -4;
	add.s32 	%r70, %r67, %r69;
	st.shared.f32 	[%r70], %f395;
	st.shared.f32 	[%r70+512], %f396;
	st.shared.f32 	[%r70+1024], %f397;
	st.shared.f32 	[%r70+1536], %f398;
	shr.u32 	%r71, %r64, 5;
	shl.b32 	%r72, %r71, 9;
	mov.u32 	%r73, _ZZ10cuda_sgemmILj128ELj128ELj8ELj8ELj8EEvPfS0_S0_iiiE8b_shared;
	add.s32 	%r74, %r73, %r72;
	shl.b32 	%r75, %r64, 4;
	and.b32  	%r76, %r75, 496;
	add.s32 	%r77, %r74, %r76;
	add.s32 	%r78, %r77, %r58;
	add.s32 	%r79, %r133, %r71;
	shl.b32 	%r80, %r64, 2;
	and.b32  	%r81, %r80, 124;
	mad.lo.s32 	%r82, %r79, %r131, %r81;
	cvta.to.global.u64 	%rd19, %rd61;
	mov.u32 	%r83, %ctaid.x;
	shl.b32 	%r84, %r83, 7;
	mul.wide.u32 	%rd20, %r84, 4;
	add.s64 	%rd21, %rd19, %rd20;
	mul.wide.s32 	%rd22, %r82, 4;
	add.s64 	%rd23, %rd21, %rd22;
	ld.global.v4.f32 	{%f399, %f400, %f401, %f402}, [%rd23];
	st.shared.v4.f32 	[%r78], {%f399, %f400, %f401, %f402};
	bar.sync 	0;
	xor.b32  	%r85, %r58, 4096;
	shl.b32 	%r86, %r63, 5;
	add.s32 	%r87, %r86, %r73;
	add.s32 	%r88, %r87, %r85;
	add.s32 	%r136, %r88, 16;
	shl.b32 	%r89, %r62, 5;
	add.s32 	%r90, %r89, %r59;
	add.s32 	%r91, %r90, %r85;
	add.s32 	%r135, %r91, 16;
	mov.b32 	%r137, 16;
$L__BB0_3:
	ld.shared.v4.f32 	{%f403, %f404, %f405, %f406}, [%r135+-16];
	ld.shared.v4.f32 	{%f407, %f408, %f409, %f410}, [%r135];
	ld.shared.v4.f32 	{%f411, %f412, %f413, %f414}, [%r136+-16];
	ld.shared.v4.f32 	{%f415, %f416, %f417, %f418}, [%r136];
	fma.rn.f32 	%f562, %f403, %f411, %f562;
	fma.rn.f32 	%f561, %f403, %f412, %f561;
	fma.rn.f32 	%f560, %f403, %f413, %f560;
	fma.rn.f32 	%f559, %f403, %f414, %f559;
	fma.rn.f32 	%f558, %f403, %f415, %f558;
	fma.rn.f32 	%f557, %f403, %f416, %f557;
	fma.rn.f32 	%f556, %f403, %f417, %f556;
	fma.rn.f32 	%f555, %f403, %f418, %f555;
	fma.rn.f32 	%f554, %f404, %f411, %f554;
	fma.rn.f32 	%f553, %f404, %f412, %f553;
	fma.rn.f32 	%f552, %f404, %f413, %f552;
	fma.rn.f32 	%f551, %f404, %f414, %f551;
	fma.rn.f32 	%f550, %f404, %f415, %f550;
	fma.rn.f32 	%f549, %f404, %f416, %f549;
	fma.rn.f32 	%f548, %f404, %f417, %f548;
	fma.rn.f32 	%f547, %f404, %f418, %f547;
	fma.rn.f32 	%f546, %f405, %f411, %f546;
	fma.rn.f32 	%f545, %f405, %f412, %f545;
	fma.rn.f32 	%f544, %f405, %f413, %f544;
	fma.rn.f32 	%f543, %f405, %f414, %f543;
	fma.rn.f32 	%f542, %f405, %f415, %f542;
	fma.rn.f32 	%f541, %f405, %f416, %f541;
	fma.rn.f32 	%f540, %f405, %f417, %f540;
	fma.rn.f32 	%f539, %f405, %f418, %f539;
	fma.rn.f32 	%f538, %f406, %f411, %f538;
	fma.rn.f32 	%f537, %f406, %f412, %f537;
	fma.rn.f32 	%f536, %f406, %f413, %f536;
	fma.rn.f32 	%f535, %f406, %f414, %f535;
	fma.rn.f32 	%f534, %f406, %f415, %f534;
	fma.rn.f32 	%f533, %f406, %f416, %f533;
	fma.rn.f32 	%f532, %f406, %f417, %f532;
	fma.rn.f32 	%f531, %f406, %f418, %f531;
	fma.rn.f32 	%f530, %f407, %f411, %f530;
	fma.rn.f32 	%f529, %f407, %f412, %f529;
	fma.rn.f32 	%f528, %f407, %f413, %f528;
	fma.rn.f32 	%f527, %f407, %f414, %f527;
	fma.rn.f32 	%f526, %f407, %f415, %f526;
	fma.rn.f32 	%f525, %f407, %f416, %f525;
	fma.rn.f32 	%f524, %f407, %f417, %f524;
	fma.rn.f32 	%f523, %f407, %f418, %f523;
	fma.rn.f32 	%f522, %f408, %f411, %f522;
	fma.rn.f32 	%f521, %f408, %f412, %f521;
	fma.rn.f32 	%f520, %f408, %f413, %f520;
	fma.rn.f32 	%f519, %f408, %f414, %f519;
	fma.rn.f32 	%f518, %f408, %f415, %f518;
	fma.rn.f32 	%f517, %f408, %f416, %f517;
	fma.rn.f32 	%f516, %f408, %f417, %f516;
	fma.rn.f32 	%f515, %f408, %f418, %f515;
	fma.rn.f32 	%f514, %f409, %f411, %f514;
	fma.rn.f32 	%f513, %f409, %f412, %f513;
	fma.rn.f32 	%f512, %f409, %f413, %f512;
	fma.rn.f32 	%f511, %f409, %f414, %f511;
	fma.rn.f32 	%f510, %f409, %f415, %f510;
	fma.rn.f32 	%f509, %f409, %f416, %f509;
	fma.rn.f32 	%f508, %f409, %f417, %f508;
	fma.rn.f32 	%f507, %f409, %f418, %f507;
	fma.rn.f32 	%f506, %f410, %f411, %f506;
	fma.rn.f32 	%f505, %f410, %f412, %f505;
	fma.rn.f32 	%f504, %f410, %f413, %f504;
	fma.rn.f32 	%f503, %f410, %f414, %f503;
	fma.rn.f32 	%f502, %f410, %f415, %f502;
	fma.rn.f32 	%f501, %f410, %f416, %f501;
	fma.rn.f32 	%f500, %f410, %f417, %f500;
	fma.rn.f32 	%f499, %f410, %f418, %f499;
	bar.sync 	0;
	add.s32 	%r137, %r137, 512;
	add.s32 	%r136, %r136, 512;
	add.s32 	%r135, %r135, 512;
	setp.ne.s32 	%p2, %r137, 4112;
	@%p2 bra 	$L__BB0_3;
	ld.param.u32 	%r130, [_Z10cuda_sgemmILj128ELj128ELj8ELj8ELj8EEvPfS0_S0_iii_param_4];
	xor.b32  	%r134, %r138, 1;
	add.s32 	%r133, %r133, 8;
	setp.lt.s32 	%p3, %r133, %r130;
	@%p3 bra 	$L__BB0_2;
$L__BB0_5:
	mov.u32 	%r93, %tid.y;
	shl.b32 	%r94, %r93, 5;
	mov.u32 	%r95, %tid.x;
	shl.b32 	%r96, %r95, 5;
	shl.b32 	%r97, %r138, 12;
	add.s32 	%r98, %r97, %r94;
	mov.u32 	%r99, _ZZ10cuda_sgemmILj128ELj128ELj8ELj8ELj8EEvPfS0_S0_iiiE8a_shared;
	add.s32 	%r15, %r99, %r98;
	add.s32 	%r100, %r97, %r96;
	mov.u32 	%r101, _ZZ10cuda_sgemmILj128ELj128ELj8ELj8ELj8EEvPfS0_S0_iiiE8b_shared;
	add.s32 	%r102, %r100, %r101;
	add.s32 	%r139, %r102, 16;
	mov.b32 	%r140, 16;
$L__BB0_6:
	add.s32 	%r103, %r15, %r140;
	ld.shared.v4.f32 	{%f419, %f420, %f421, %f422}, [%r103+-16];
	ld.shared.v4.f32 	{%f423, %f424, %f425, %f426}, [%r103];
	ld.shared.v4.f32 	{%f427, %f428, %f429, %f430}, [%r139+-16];
	ld.shared.v4.f32 	{%f431, %f432, %f433, %f434}, [%r139];
	fma.rn.f32 	%f562, %f419, %f427, %f562;
	fma.rn.f32 	%f561, %f419, %f428, %f561;
	fma.rn.f32 	%f560, %f419, %f429, %f560;
	fma.rn.f32 	%f559, %f419, %f430, %f559;
	fma.rn.f32 	%f558, %f419, %f431, %f558;
	fma.rn.f32 	%f557, %f419, %f432, %f557;
	fma.rn.f32 	%f556, %f419, %f433, %f556;
	fma.rn.f32 	%f555, %f419, %f434, %f555;
	fma.rn.f32 	%f554, %f420, %f427, %f554;
	fma.rn.f32 	%f553, %f420, %f428, %f553;
	fma.rn.f32 	%f552, %f420, %f429, %f552;
	fma.rn.f32 	%f551, %f420, %f430, %f551;
	fma.rn.f32 	%f550, %f420, %f431, %f550;
	fma.rn.f32 	%f549, %f420, %f432, %f549;
	fma.rn.f32 	%f548, %f420, %f433, %f548;
	fma.rn.f32 	%f547, %f420, %f434, %f547;
	fma.rn.f32 	%f546, %f421, %f427, %f546;
	fma.rn.f32 	%f545, %f421, %f428, %f545;
	fma.rn.f32 	%f544, %f421, %f429, %f544;
	fma.rn.f32 	%f543, %f421, %f430, %f543;
	fma.rn.f32 	%f542, %f421, %f431, %f542;
	fma.rn.f32 	%f541, %f421, %f432, %f541;
	fma.rn.f32 	%f540, %f421, %f433, %f540;
	fma.rn.f32 	%f539, %f421, %f434, %f539;
	fma.rn.f32 	%f538, %f422, %f427, %f538;
	fma.rn.f32 	%f537, %f422, %f428, %f537;
	fma.rn.f32 	%f536, %f422, %f429, %f536;
	fma.rn.f32 	%f535, %f422, %f430, %f535;
	fma.rn.f32 	%f534, %f422, %f431, %f534;
	fma.rn.f32 	%f533, %f422, %f432, %f533;
	fma.rn.f32 	%f532, %f422, %f433, %f532;
	fma.rn.f32 	%f531, %f422, %f434, %f531;
	fma.rn.f32 	%f530, %f423, %f427, %f530;
	fma.rn.f32 	%f529, %f423, %f428, %f529;
	fma.rn.f32 	%f528, %f423, %f429, %f528;
	fma.rn.f32 	%f527, %f423, %f430, %f527;
	fma.rn.f32 	%f526, %f423, %f431, %f526;
	fma.rn.f32 	%f525, %f423, %f432, %f525;
	fma.rn.f32 	%f524, %f423, %f433, %f524;
	fma.rn.f32 	%f523, %f423, %f434, %f523;
	fma.rn.f32 	%f522, %f424, %f427, %f522;
	fma.rn.f32 	%f521, %f424, %f428, %f521;
	fma.rn.f32 	%f520, %f424, %f429, %f520;
	fma.rn.f32 	%f519, %f424, %f430, %f519;
	fma.rn.f32 	%f518, %f424, %f431, %f518;
	fma.rn.f32 	%f517, %f424, %f432, %f517;
	fma.rn.f32 	%f516, %f424, %f433, %f516;
	fma.rn.f32 	%f515, %f424, %f434, %f515;
	fma.rn.f32 	%f514, %f425, %f427, %f514;
	fma.rn.f32 	%f513, %f425, %f428, %f513;
	fma.rn.f32 	%f512, %f425, %f429, %f512;
	fma.rn.f32 	%f511, %f425, %f430, %f511;
	fma.rn.f32 	%f510, %f425, %f431, %f510;
	fma.rn.f32 	%f509, %f425, %f432, %f509;
	fma.rn.f32 	%f508, %f425, %f433, %f508;
	fma.rn.f32 	%f507, %f425, %f434, %f507;
	fma.rn.f32 	%f506, %f426, %f427, %f506;
	fma.rn.f32 	%f505, %f426, %f428, %f505;
	fma.rn.f32 	%f504, %f426, %f429, %f504;
	fma.rn.f32 	%f503, %f426, %f430, %f503;
	fma.rn.f32 	%f502, %f426, %f431, %f502;
	fma.rn.f32 	%f501, %f426, %f432, %f501;
	fma.rn.f32 	%f500, %f426, %f433, %f500;
	fma.rn.f32 	%f499, %f426, %f434, %f499;
	add.s32 	%r140, %r140, 512;
	add.s32 	%r139, %r139, 512;
	setp.ne.s32 	%p4, %r140, 4112;
	@%p4 bra 	$L__BB0_6;
	ld.param.u32 	%r132, [_Z10cuda_sgemmILj128ELj128ELj8ELj8ELj8EEvPfS0_S0_iii_param_5];
	ld.param.u64 	%rd62, [_Z10cuda_sgemmILj128ELj128ELj8ELj8ELj8EEvPfS0_S0_iii_param_2];
	mov.u32 	%r104, %tid.x;
	shl.b32 	%r105, %r104, 3;
	mov.u32 	%r106, %tid.y;
	cvta.to.global.u64 	%rd24, %rd62;
	mov.u32 	%r107, %ctaid.y;
	mul.lo.s32 	%r108, %r107, %r132;
	shl.b32 	%r109, %r108, 7;
	cvt.u64.u32 	%rd25, %r109;
	mov.u32 	%r110, %ctaid.x;
	shl.b32 	%r111, %r110, 7;
	cvt.u64.u32 	%rd26, %r111;
	add.s64 	%rd27, %rd25, %rd26;
	shl.b64 	%rd28, %rd27, 2;
	add.s64 	%rd29, %rd24, %rd28;
	mul.lo.s32 	%r112, %r106, %r132;
	shl.b32 	%r113, %r112, 3;
	add.s32 	%r114, %r113, %r105;
	mul.wide.u32 	%rd30, %r114, 4;
	add.s64 	%rd31, %rd29, %rd30;
	st.global.v4.f32 	[%rd31], {%f562, %f561, %f560, %f559};
	st.global.v4.f32 	[%rd31+16], {%f558, %f557, %f556, %f555};
	add.s32 	%r115, %r114, %r132;
	mul.wide.u32 	%rd32, %r115, 4;
	add.s64 	%rd33, %rd29, %rd32;
	st.global.v4.f32 	[%rd33], {%f554, %f553, %f552, %f551};
	add.s32 	%r116, %r115, 4;
	mul.wide.u32 	%rd34, %r116, 4;
	add.s64 	%rd35, %rd29, %rd34;
	st.global.v4.f32 	[%rd35], {%f550, %f549, %f548, %f547};
	add.s32 	%r117, %r115, %r132;
	mul.wide.u32 	%rd36, %r117, 4;
	add.s64 	%rd37, %rd29, %rd36;
	st.global.v4.f32 	[%rd37], {%f546, %f545, %f544, %f543};
	add.s32 	%r118, %r116, %r132;
	mul.wide.u32 	%rd38, %r118, 4;
	add.s64 	%rd39, %rd29, %rd38;
	st.global.v4.f32 	[%rd39], {%f542, %f541, %f540, %f539};
	add.s32 	%r119, %r117, %r132;
	mul.wide.u32 	%rd40, %r119, 4;
	add.s64 	%rd41, %rd29, %rd40;
	st.global.v4.f32 	[%rd41], {%f538, %f537, %f536, %f535};
	add.s32 	%r120, %r118, %r132;
	mul.wide.u32 	%rd42, %r120, 4;
	add.s64 	%rd43, %rd29, %rd42;
	st.global.v4.f32 	[%rd43], {%f534, %f533, %f532, %f531};
	add.s32 	%r121, %r119, %r132;
	mul.wide.u32 	%rd44, %r121, 4;
	add.s64 	%rd45, %rd29, %rd44;
	st.global.v4.f32 	[%rd45], {%f530, %f529, %f528, %f527};
	add.s32 	%r122, %r120, %r132;
	mul.wide.u32 	%rd46, %r122, 4;
	add.s64 	%rd47, %rd29, %rd46;
	st.global.v4.f32 	[%rd47], {%f526, %f525, %f524, %f523};
	add.s32 	%r123, %r121, %r132;
	mul.wide.u32 	%rd48, %r123, 4;
	add.s64 	%rd49, %rd29, %rd48;
	st.global.v4.f32 	[%rd49], {%f522, %f521, %f520, %f519};
	add.s32 	%r124, %r122, %r132;
	mul.wide.u32 	%rd50, %r124, 4;
	add.s64 	%rd51, %rd29, %rd50;
	st.global.v4.f32 	[%rd51], {%f518, %f517, %f516, %f515};
	add.s32 	%r125, %r123, %r132;
	mul.wide.u32 	%rd52, %r125, 4;
	add.s64 	%rd53, %rd29, %rd52;
	st.global.v4.f32 	[%rd53], {%f514, %f513, %f512, %f511};
	add.s32 	%r126, %r124, %r132;
	mul.wide.u32 	%rd54, %r126, 4;
	add.s64 	%rd55, %rd29, %rd54;
	st.global.v4.f32 	[%rd55], {%f510, %f509, %f508, %f507};
	add.s32 	%r127, %r125, %r132;
	mul.wide.u32 	%rd56, %r127, 4;
	add.s64 	%rd57, %rd29, %rd56;
	st.global.v4.f32 	[%rd57], {%f506, %f505, %f504, %f503};
	add.s32 	%r128, %r126, %r132;
	mul.wide.u32 	%rd58, %r128, 4;
	add.s64 	%rd59, %rd29, %rd58;
	st.global.v4.f32 	[%rd59], {%f502, %f501, %f500, %f499};
	ret;

}


// ===== COMPILED SASS (sm_100) =====

	.target	sm_100

	.elftype	@"ET_EXEC"


//--------------------- .note.nv.tkinfo           --------------------------
	.section	.note.nv.tkinfo,"",@"SHT_NOTE"
	.sectionflags	@"SHF_NOTE_NV_TKINFO"
	.tkinfo
        /*0018*/ 	.word	0x00000002
        /*0030*/ 	.string	""
        /*0030*/ 	.string	"ptxas"
        /*0030*/ 	.string	"Cuda compilation tools, release 13.0, V13.0.88"
        /*0030*/ 	.string	"Build cuda_13.0.r13.0/compiler.36424714_0"
        /*0030*/ 	.string	"-arch sm_100 -m 64 "



//--------------------- .note.nv.cuinfo           --------------------------
	.section	.note.nv.cuinfo,"",@"SHT_NOTE"
	.sectionflags	@"SHF_NOTE_NV_CUINFO"
        /*0018*/ 	.short	0x0002
        /*001a*/ 	.short	0x0064
        /*001c*/ 	.short	0x0082
	.zero		2


//--------------------- .nv.info                  --------------------------
	.section	.nv.info,"",@"SHT_CUDA_INFO"
	.align	4


	//----- nvinfo : EIATTR_REGCOUNT
	.align		4
        /*0000*/ 	.byte	0x04, 0x2f
        /*0002*/ 	.short	(.L_1 - .L_0)
	.align		4
.L_0:
        /*0004*/ 	.word	index@(_Z10cuda_sgemmILj128ELj128ELj8ELj8ELj8EEvPfS0_S0_iii)
        /*0008*/ 	.word	0x00000067


	//----- nvinfo : EIATTR_FRAME_SIZE
	.align		4
.L_1:
        /*000c*/ 	.byte	0x04, 0x11
        /*000e*/ 	.short	(.L_3 - .L_2)
	.align		4
.L_2:
        /*0010*/ 	.word	index@(_Z10cuda_sgemmILj128ELj128ELj8ELj8ELj8EEvPfS0_S0_iii)
        /*0014*/ 	.word	0x00000000


	//----- nvinfo : EIATTR_MIN_STACK_SIZE
	.align		4
.L_3:
        /*0018*/ 	.byte	0x04, 0x12
        /*001a*/ 	.short	(.L_5 - .L_4)
	.align		4
.L_4:
        /*001c*/ 	.word	index@(_Z10cuda_sgemmILj128ELj128ELj8ELj8ELj8EEvPfS0_S0_iii)
        /*0020*/ 	.word	0x00000000
.L_5:


//--------------------- .nv.compat                --------------------------
	.section	.nv.compat,"",@"SHT_CUDA_COMPAT_INFO"
	.align	4
        /*0000*/ 	.byte	0x02, 0x09, 0x00, 0x00, 0x02, 0x02, 0x01, 0x00, 0x02, 0x05, 0x05, 0x00, 0x03, 0x07, 0x01, 0x01
        /*0010*/ 	.byte	0x02, 0x03, 0x00, 0x00, 0x02, 0x06, 0x01, 0x00, 0x04, 0x0b, 0x08, 0x00, 0x09, 0x00, 0x00, 0x00
        /*0020*/ 	.byte	0x00, 0x00, 0x00, 0x00


//--------------------- .nv.info._Z10cuda_sgemmILj128ELj128ELj8ELj8ELj8EEvPfS0_S0_iii --------------------------
	.section	.nv.info._Z10cuda_sgemmILj128ELj128ELj8ELj8ELj8EEvPfS0_S0_iii,"",@"SHT_CUDA_INFO"
	.sectionflags	@""
	.align	4


	//----- nvinfo : EIATTR_CUDA_API_VERSION
	.align		4
        /*0000*/ 	.byte	0x04, 0x37
        /*0002*/ 	.short	(.L_7 - .L_6)
.L_6:
        /*0004*/ 	.word	0x00000082


	//----- nvinfo : EIATTR_KPARAM_INFO
	.align		4
.L_7:
        /*0008*/ 	.byte	0x04, 0x17
        /*000a*/ 	.short	(.L_9 - .L_8)
.L_8:
        /*000c*/ 	.word	0x00000000
        /*0010*/ 	.short	0x0005
        /*0012*/ 	.short	0x0020
        /*0014*/ 	.byte	0x00, 0xf0, 0x11, 0x00


	//----- nvinfo : EIATTR_KPARAM_INFO
	.align		4
.L_9:
        /*0018*/ 	.byte	0x04, 0x17
        /*001a*/ 	.short	(.L_11 - .L_10)
.L_10:
        /*001c*/ 	.word	0x00000000
        /*0020*/ 	.short	0x0004
        /*0022*/ 	.short	0x001c
        /*0024*/ 	.byte	0x00, 0xf0, 0x11, 0x00


	//----- nvinfo : EIATTR_KPARAM_INFO
	.align		4
.L_11:
        /*0028*/ 	.byte	0x04, 0x17
        /*002a*/ 	.short	(.L_13 - .L_12)
.L_12:
        /*002c*/ 	.word	0x00000000
        /*0030*/ 	.short	0x0003
        /*0032*/ 	.short	0x0018
        /*0034*/ 	.byte	0x00, 0xf0, 0x11, 0x00


	//----- nvinfo : EIATTR_KPARAM_INFO
	.align		4
.L_13:
        /*0038*/ 	.byte	0x04, 0x17
        /*003a*/ 	.short	(.L_15 - .L_14)
.L_14:
        /*003c*/ 	.word	0x00000000
        /*0040*/ 	.short	0x0002
        /*0042*/ 	.short	0x0010
        /*0044*/ 	.byte	0x00, 0xf5, 0x21, 0x00


	//----- nvinfo : EIATTR_KPARAM_INFO
	.align		4
.L_15:
        /*0048*/ 	.byte	0x04, 0x17
        /*004a*/ 	.short	(.L_17 - .L_16)
.L_16:
        /*004c*/ 	.word	0x00000000
        /*0050*/ 	.short	0x0001
        /*0052*/ 	.short	0x0008
        /*0054*/ 	.byte	0x00, 0xf5, 0x21, 0x00


	//----- nvinfo : EIATTR_KPARAM_INFO
	.align		4
.L_17:
        /*0058*/ 	.byte	0x04, 0x17
        /*005a*/ 	.short	(.L_19 - .L_18)
.L_18:
        /*005c*/ 	.word	0x00000000
        /*0060*/ 	.short	0x0000
        /*0062*/ 	.short	0x0000
        /*0064*/ 	.byte	0x00, 0xf5, 0x21, 0x00


	//----- nvinfo : EIATTR_SPARSE_MMA_MASK
	.align		4
.L_19:
        /*0068*/ 	.byte	0x03, 0x50
        /*006a*/ 	.short	0x0000


	//----- nvinfo : EIATTR_MAXREG_COUNT
	.align		4
        /*006c*/ 	.byte	0x03, 0x1b
        /*006e*/ 	.short	0x00ff


	//----- nvinfo : EIATTR_NUM_BARRIERS
	.align		4
        /*0070*/ 	.byte	0x02, 0x4c
        /*0072*/ 	.byte	0x01
	.zero		1


	//----- nvinfo : EIATTR_MERCURY_ISA_VERSION
	.align		4
        /*0074*/ 	.byte	0x03, 0x5f
        /*0076*/ 	.short	0x0101


	//----- nvinfo : EIATTR_VRC_CTA_INIT_COUNT
	.align		4
        /*0078*/ 	.byte	0x02, 0x4a
	.zero		1
	.zero		1


	//----- nvinfo : EIATTR_EXIT_INSTR_OFFSETS
	.align		4
        /*007c*/ 	.byte	0x04, 0x1c
        /*007e*/ 	.short	(.L_21 - .L_20)


	//   ....[0]....
.L_20:
        /*0080*/ 	.word	0x000022c0


	//----- nvinfo : EIATTR_CBANK_PARAM_SIZE
	.align		4
.L_21:
        /*0084*/ 	.byte	0x03, 0x19
        /*0086*/ 	.short	0x0024


	//----- nvinfo : EIATTR_PARAM_CBANK
	.align		4
        /*0088*/ 	.byte	0x04, 0x0a
        /*008a*/ 	.short	(.L_23 - .L_22)
	.align		4
.L_22:
        /*008c*/ 	.word	index@(.nv.constant0._Z10cuda_sgemmILj128ELj128ELj8ELj8ELj8EEvPfS0_S0_iii)
        /*0090*/ 	.short	0x0380
        /*0092*/ 	.short	0x0024


	//----- nvinfo : EIATTR_SW_WAR
	.align		4
.L_23:
        /*0094*/ 	.byte	0x04, 0x36
        /*0096*/ 	.short	(.L_25 - .L_24)
.L_24:
        /*0098*/ 	.word	0x00000008
.L_25:


//--------------------- .nv.callgraph             --------------------------
	.section	.nv.callgraph,"",@"SHT_CUDA_CALLGRAPH"
	.align	4
	.sectionentsize	8
	.align		4
        /*0000*/ 	.word	0x00000000
	.align		4
        /*0004*/ 	.word	0xffffffff
	.align		4
        /*0008*/ 	.word	0x00000000
	.align		4
        /*000c*/ 	.word	0xfffffffe
	.align		4
        /*0010*/ 	.word	0x00000000
	.align		4
        /*0014*/ 	.word	0xfffffffd
	.align		4
        /*0018*/ 	.word	0x00000000
	.align		4
        /*001c*/ 	.word	0xfffffffc


//--------------------- .text._Z10cuda_sgemmILj128ELj128ELj8ELj8ELj8EEvPfS0_S0_iii --------------------------
	.section	.text._Z10cuda_sgemmILj128ELj128ELj8ELj8ELj8EEvPfS0_S0_iii,"ax",@progbits
	.align	128
        .global         _Z10cuda_sgemmILj128ELj128ELj8ELj8ELj8EEvPfS0_S0_iii
        .type           _Z10cuda_sgemmILj128ELj128ELj8ELj8ELj8EEvPfS0_S0_iii,@function
        .size           _Z10cuda_sgemmILj128ELj128ELj8ELj8ELj8EEvPfS0_S0_iii,(.L_x_5 - _Z10cuda_sgemmILj128ELj128ELj8ELj8ELj8EEvPfS0_S0_iii)
        .other          _Z10cuda_sgemmILj128ELj128ELj8ELj8ELj8EEvPfS0_S0_iii,@"STO_CUDA_ENTRY STV_DEFAULT"
_Z10cuda_sgemmILj128ELj128ELj8ELj8ELj8EEvPfS0_S0_iii:
.text._Z10cuda_sgemmILj128ELj128ELj8ELj8ELj8EEvPfS0_S0_iii:
[----:B------:R-:W-:Y:S01]  /*0000*/  LDC R1, c[0x0][0x37c] ;  /* 0x0000df00ff017b82 */ /* 0x000fe20000000800 */
[----:B------:R-:W0:Y:S07]  /*0010*/  S2R R3, SR_TID.X ;  /* 0x0000000000037919 */ /* 0x000e2e0000002100 */
[----:B------:R-:W1:Y:S01]  /*0020*/  S2UR UR10, SR_CTAID.Y ;  /* 0x00000000000a79c3 */ /* 0x000e620000002600 */
[----:B------:R-:W0:Y:S01]  /*0030*/  LDCU UR5, c[0x0][0x360] ;  /* 0x00006c00ff0577ac */ /* 0x000e220008000800 */
[----:B------:R-:W0:Y:S01]  /*0040*/  S2R R0, SR_TID.Y ;  /* 0x0000000000007919 */ /* 0x000e220000002200 */
[----:B------:R-:W2:Y:S05]  /*0050*/  LDCU UR6, c[0x0][0x3a0] ;  /* 0x00007400ff0677ac */ /* 0x000eaa0008000800 */
[----:B------:R-:W1:Y:S01]  /*0060*/  LDC R20, c[0x0][0x39c] ;  /* 0x0000e700ff147b82 */ /* 0x000e620000000800 */
[----:B------:R-:W3:Y:S07]  /*0070*/  LDCU.64 UR8, c[0x0][0x358] ;  /* 0x00006b00ff0877ac */ /* 0x000eee0008000a00 */
[----:B------:R-:W4:Y:S08]  /*0080*/  S2UR UR4, SR_CTAID.X ;  /* 0x00000000000479c3 */ /* 0x000f300000002500 */
[----:B------:R-:W5:Y:S08]  /*0090*/  LDC.64 R4, c[0x0][0x380] ;  /* 0x0000e000ff047b82 */ /* 0x000f700000000a00 */
[----:B------:R-:W3:Y:S01]  /*00a0*/  LDC.64 R6, c[0x0][0x388] ;  /* 0x0000e200ff067b82 */ /* 0x000ee20000000a00 */
[----:B-1----:R-:W-:-:S02]  /*00b0*/  IMAD R2, R20, UR10, RZ ;  /* 0x0000000a14027c24 */ /* 0x002fc4000f8e02ff */
[----:B0-----:R-:W-:-:S03]  /*00c0*/  IMAD R8, R0, UR5, R3 ;  /* 0x0000000500087c24 */ /* 0x001fc6000f8e0203 */
[----:B------:R-:W-:Y:S01]  /*00d0*/  SHF.L.U32 R9, R2, 0x7, RZ ;  /* 0x0000000702097819 */ /* 0x000fe200000006ff */
[----:B----4-:R-:W-:Y:S01]  /*00e0*/  USHF.L.U32 UR4, UR4, 0x7, URZ ;  /* 0x0000000704047899 */ /* 0x010fe200080006ff */
[----:B------:R-:W-:Y:S02]  /*00f0*/  SHF.L.U32 R10, R8, 0x2, RZ ;  /* 0x00000002080a7819 */ /* 0x000fe400000006ff */
[----:B--2---:R-:W-:Y:S02]  /*0100*/  MOV R2, UR6 ;  /* 0x0000000600027c02 */ /* 0x004fe40008000f00 */
[----:B------:R-:W-:Y:S02]  /*0110*/  LOP3.LUT R12, R10, 0x4, RZ, 0xc0, !PT ;  /* 0x000000040a0c7812 */ /* 0x000fe400078ec0ff */
[----:B------:R-:W-:Y:S01]  /*0120*/  MOV R84, UR4 ;  /* 0x0000000400547c02 */ /* 0x000fe20008000f00 */
[----:B-----5:R-:W-:Y:S01]  /*0130*/  IMAD.WIDE.U32 R4, R9, 0x4, R4 ;  /* 0x0000000409047825 */ /* 0x020fe200078e0004 */
[----:B------:R-:W-:-:S02]  /*0140*/  SHF.R.U32.HI R9, RZ, 0x1, R8 ;  /* 0x00000001ff097819 */ /* 0x000fc40000011608 */
[----:B------:R-:W-:Y:S02]  /*0150*/  SHF.R.U32.HI R11, RZ, 0x5, R8 ;  /* 0x00000005ff0b7819 */ /* 0x000fe40000011608 */
[----:B------:R-:W-:Y:S01]  /*0160*/  LOP3.LUT R10, R10, 0x7c, RZ, 0xc0, !PT ;  /* 0x0000007c0a0a7812 */ /* 0x000fe200078ec0ff */
[----:B------:R-:W-:Y:S02]  /*0170*/  IMAD R85, R9, R20, R12 ;  /* 0x0000001409557224 */ /* 0x000fe400078e020c */
[----:B---3--:R-:W-:-:S04]  /*0180*/  IMAD.WIDE.U32 R6, R84, 0x4, R6 ;  /* 0x0000000454067825 */ /* 0x008fc800078e0006 */
[----:B------:R-:W-:Y:S02]  /*0190*/  IMAD R13, R11, R2, R10 ;  /* 0x000000020b0d7224 */ /* 0x000fe400078e020a */
[----:B------:R-:W-:-:S04]  /*01a0*/  IMAD.WIDE R4, R85, 0x4, R4 ;  /* 0x0000000455047825 */ /* 0x000fc800078e0204 */
[----:B------:R-:W-:Y:S02]  /*01b0*/  IMAD.WIDE R6, R13, 0x4, R6 ;  /* 0x000000040d067825 */ /* 0x000fe400078e0206 */
[----:B------:R0:W2:Y:S04]  /*01c0*/  LDG.E.128 R12, desc[UR8][R4.64] ;  /* 0x00000008040c7981 */ /* 0x0000a8000c1e1d00 */
[----:B------:R1:W3:Y:S01]  /*01d0*/  LDG.E.128 R16, desc[UR8][R6.64] ;  /* 0x0000000806107981 */ /* 0x0002e2000c1e1d00 */
[----:B------:R-:W4:Y:S01]  /*01e0*/  S2UR UR6, SR_CgaCtaId ;  /* 0x00000000000679c3 */ /* 0x000f220000008800 */
[----:B------:R-:W-:Y:S01]  /*01f0*/  UMOV UR4, 0x400 ;  /* 0x0000040000047882 */ /* 0x000fe20000000000 */
[C---:B------:R-:W-:Y:S01]  /*0200*/  SHF.L.U32 R10, R8.reuse, 0xb, RZ ;  /* 0x0000000b080a7819 */ /* 0x040fe200000006ff */
[----:B------:R-:W-:Y:S01]  /*0210*/  UIADD3 UR5, UPT, UPT, UR4, 0x2000, URZ ;  /* 0x0000200004057890 */ /* 0x000fe2000fffe0ff */
[----:B------:R-:W-:Y:S01]  /*0220*/  SHF.L.U32 R8, R8, 0x4, RZ ;  /* 0x0000000408087819 */ /* 0x000fe200000006ff */
[----:B------:R-:W-:Y:S01]  /*0230*/  HFMA2 R87, -RZ, RZ, 0, 0 ;  /* 0x00000000ff577431 */ /* 0x000fe200000001ff */
[----:B------:R-:W-:-:S02]  /*0240*/  LOP3.LUT R10, R10, 0x800, RZ, 0xc0, !PT ;  /* 0x000008000a0a7812 */ /* 0x000fc400078ec0ff */
[----:B------:R-:W-:Y:S02]  /*0250*/  CS2R R66, SRZ ;  /* 0x0000000000427805 */ /* 0x000fe4000001ff00 */
[----:B------:R-:W-:Y:S02]  /*0260*/  ISETP.GE.AND P0, PT, R20, 0x9, PT ;  /* 0x000000091400780c */ /* 0x000fe40003f06270 */
[----:B------:R-:W-:Y:S02]  /*0270*/  CS2R R64, SRZ ;  /* 0x0000000000407805 */ /* 0x000fe4000001ff00 */
[----:B------:R-:W-:Y:S02]  /*0280*/  LOP3.LUT R8, R8, 0x1f0, RZ, 0xc0, !PT ;  /* 0x000001f008087812 */ /* 0x000fe400078ec0ff */
[----:B------:R-:W-:Y:S02]  /*0290*/  CS2R R22, SRZ ;  /* 0x0000000000167805 */ /* 0x000fe4000001ff00 */
[----:B------:R-:W-:-:S02]  /*02a0*/  CS2R R20, SRZ ;  /* 0x0000000000147805 */ /* 0x000fc4000001ff00 */
[----:B------:R-:W-:Y:S02]  /*02b0*/  CS2R R26, SRZ ;  /* 0x00000000001a7805 */ /* 0x000fe4000001ff00 */
[----:B------:R-:W-:Y:S02]  /*02c0*/  CS2R R24, SRZ ;  /* 0x0000000000187805 */ /* 0x000fe4000001ff00 */
[----:B------:R-:W-:Y:S02]  /*02d0*/  CS2R R30, SRZ ;  /* 0x00000000001e7805 */ /* 0x000fe4000001ff00 */
[----:B------:R-:W-:Y:S02]  /*02e0*/  CS2R R28, SRZ ;  /* 0x00000000001c7805 */ /* 0x000fe4000001ff00 */
[----:B------:R-:W-:Y:S02]  /*02f0*/  CS2R R34, SRZ ;  /* 0x0000000000227805 */ /* 0x000fe4000001ff00 */
[----:B------:R-:W-:-:S02]  /*0300*/  CS2R R32, SRZ ;  /* 0x0000000000207805 */ /* 0x000fc4000001ff00 */
[----:B------:R-:W-:Y:S02]  /*0310*/  CS2R R38, SRZ ;  /* 0x0000000000267805 */ /* 0x000fe4000001ff00 */
[----:B------:R-:W-:Y:S02]  /*0320*/  CS2R R36, SRZ ;  /* 0x0000000000247805 */ /* 0x000fe4000001ff00 */
[----:B------:R-:W-:Y:S02]  /*0330*/  CS2R R42, SRZ ;  /* 0x00000000002a7805 */ /* 0x000fe4000001ff00 */
[----:B------:R-:W-:Y:S02]  /*0340*/  CS2R R40, SRZ ;  /* 0x0000000000287805 */ /* 0x000fe4000001ff00 */
[----:B------:R-:W-:Y:S01]  /*0350*/  CS2R R46, SRZ ;  /* 0x00000000002e7805 */ /* 0x000fe2000001ff00 */
[----:B----4-:R-:W-:Y:S01]  /*0360*/  ULEA UR5, UR6, UR5, 0x18 ;  /* 0x0000000506057291 */ /* 0x010fe2000f8ec0ff */
[----:B------:R-:W-:Y:S01]  /*0370*/  CS2R R44, SRZ ;  /* 0x00000000002c7805 */ /* 0x000fe2000001ff00 */
[----:B------:R-:W-:Y:S01]  /*0380*/  ULEA UR4, UR6, UR4, 0x18 ;  /* 0x0000000406047291 */ /* 0x000fe2000f8ec0ff */
[----:B------:R-:W-:-:S02]  /*0390*/  CS2R R50, SRZ ;  /* 0x0000000000327805 */ /* 0x000fc4000001ff00 */
[----:B------:R-:W-:Y:S02]  /*03a0*/  CS2R R48, SRZ ;  /* 0x0000000000307805 */ /* 0x000fe4000001ff00 */
[----:B------:R-:W-:Y:S02]  /*03b0*/  CS2R R54, SRZ ;  /* 0x0000000000367805 */ /* 0x000fe4000001ff00 */
[----:B------:R-:W-:Y:S02]  /*03c0*/  MOV R86, UR5 ;  /* 0x0000000500567c02 */ /* 0x000fe40008000f00 */
[----:B------:R-:W-:Y:S02]  /*03d0*/  CS2R R52, SRZ ;  /* 0x0000000000347805 */ /* 0x000fe4000001ff00 */
[----:B------:R-:W-:Y:S02]  /*03e0*/  IADD3 R10, PT, PT, R10, UR4, RZ ;  /* 0x000000040a0a7c10 */ /* 0x000fe4000fffe0ff */
[----:B------:R-:W-:-:S02]  /*03f0*/  CS2R R58, SRZ ;  /* 0x00000000003a7805 */ /* 0x000fc4000001ff00 */
[----:B------:R-:W-:Y:S02]  /*0400*/  LEA R11, R11, R86, 0x9 ;  /* 0x000000560b0b7211 */ /* 0x000fe400078e48ff */
[----:B------:R-:W-:Y:S02]  /*0410*/  CS2R R56, SRZ ;  /* 0x0000000000387805 */ /* 0x000fe4000001ff00 */
[----:B0-----:R-:W-:Y:S02]  /*0420*/  LEA R4, R9, R10, 0x2 ;  /* 0x0000000a09047211 */ /* 0x001fe400078e10ff */
[----:B------:R-:W-:Y:S02]  /*0430*/  CS2R R62, SRZ ;  /* 0x00000000003e7805 */ /* 0x000fe4000001ff00 */
[----:B------:R-:W-:Y:S02]  /*0440*/  IADD3 R5, PT, PT, R11, R8, RZ ;  /* 0x000000080b057210 */ /* 0x000fe40007ffe0ff */
[----:B------:R-:W-:-:S02]  /*0450*/  CS2R R10, SRZ ;  /* 0x00000000000a7805 */ /* 0x000fc4000001ff00 */
[----:B------:R-:W-:Y:S02]  /*0460*/  CS2R R8, SRZ ;  /* 0x0000000000087805 */ /* 0x000fe4000001ff00 */
[----:B------:R-:W-:Y:S02]  /*0470*/  CS2R R60, SRZ ;  /* 0x00000000003c7805 */ /* 0x000fe4000001ff00 */
[----:B-1----:R-:W-:Y:S01]  /*0480*/  CS2R R6, SRZ ;  /* 0x0000000000067805 */ /* 0x002fe2000001ff00 */
[----:B--2---:R-:W-:Y:S04]  /*0490*/  STS [R4], R12 ;  /* 0x0000000c04007388 */ /* 0x004fe80000000800 */
[----:B------:R0:W-:Y:S04]  /*04a0*/  STS [R4+0x200], R13 ;  /* 0x0002000d04007388 */ /* 0x0001e80000000800 */
[----:B------:R-:W-:Y:S04]  /*04b0*/  STS [R4+0x400], R14 ;  /* 0x0004000e04007388 */ /* 0x000fe80000000800 */
[----:B------:R1:W-:Y:S01]  /*04c0*/  STS [R4+0x600], R15 ;  /* 0x0006000f04007388 */ /* 0x0003e20000000800 */
[----:B0-----:R-:W-:-:S03]  /*04d0*/  CS2R R12, SRZ ;  /* 0x00000000000c7805 */ /* 0x001fc6000001ff00 */
[----:B---3--:R0:W-:Y:S01]  /*04e0*/  STS.128 [R5], R16 ;  /* 0x0000001005007388 */ /* 0x0081e20000000c00 */
[----:B-1----:R-:W-:Y:S02]  /*04f0*/  CS2R R14, SRZ ;  /* 0x00000000000e7805 */ /* 0x002fe4000001ff00 */
[----:B0-----:R-:W-:Y:S02]  /*0500*/  CS2R R18, SRZ ;  /* 0x0000000000127805 */ /* 0x001fe4000001ff00 */
[----:B------:R-:W-:Y:S02]  /*0510*/  CS2R R16, SRZ ;  /* 0x0000000000107805 */ /* 0x000fe4000001ff00 */
[----:B------:R-:W-:Y:S01]  /*0520*/  CS2R R4, SRZ ;  /* 0x0000000000047805 */ /* 0x000fe2000001ff00 */
[----:B------:R-:W-:Y:S06]  /*0530*/  BAR.SYNC.DEFER_BLOCKING 0x0 ;  /* 0x0000000000007b1d */ /* 0x000fec0000010000 */
[----:B------:R-:W-:Y:S05]  /*0540*/  @!P0 BRA `(.L_x_0) ;  /* 0x0000000800208947 */ /* 0x000fea0003800000 */
[----:B------:R-:W-:Y:S01]  /*0550*/  MOV R76, 0x1 ;  /* 0x00000001004c7802 */ /* 0x000fe20000000f00 */
[----:B------:R-:W-:Y:S01]  /*0560*/  UMOV UR7, 0x8 ;  /* 0x0000000800077882 */ /* 0x000fe20000000000 */
[----:B------:R-:W-:-:S07]  /*0570*/  MOV R67, RZ ;  /* 0x000000ff00437202 */ /* 0x000fce0000000f00 */
.L_x_2:
[----:B------:R-:W0:Y:S01]  /*0580*/  S2R R0, SR_TID.Y ;  /* 0x0000000000007919 */ /* 0x000e220000002200 */
[----:B------:R-:W1:Y:S01]  /*0590*/  S2UR UR10, SR_CTAID.Y ;  /* 0x00000000000a79c3 */ /* 0x000e620000002600 */
[----:B------:R-:W0:Y:S01]  /*05a0*/  LDCU UR4, c[0x0][0x360] ;  /* 0x00006c00ff0477ac */ /* 0x000e220008000800 */
[----:B------:R-:W0:Y:S01]  /*05b0*/  S2R R3, SR_TID.X ;  /* 0x0000000000037919 */ /* 0x000e220000002100 */
[----:B------:R-:W2:Y:S05]  /*05c0*/  S2R R84, SR_CTAID.X ;  /* 0x0000000000547919 */ /* 0x000eaa0000002500 */
[----:B------:R-:W1:Y:S08]  /*05d0*/  LDC R78, c[0x0][0x39c] ;  /* 0x0000e700ff4e7b82 */ /* 0x000e700000000800 */
[----:B------:R-:W3:Y:S08]  /*05e0*/  LDC.64 R70, c[0x0][0x380] ;  /* 0x0000e000ff467b82 */ /* 0x000ef00000000a00 */
[----:B------:R-:W4:Y:S08]  /*05f0*/  LDC.64 R68, c[0x0][0x388] ;  /* 0x0000e200ff447b82 */ /* 0x000f300000000a00 */
[----:B------:R-:W5:Y:S01]  /*0600*/  LDC R2, c[0x0][0x3a0] ;  /* 0x0000e800ff027b82 */ /* 0x000f620000000800 */
[----:B-1----:R-:W-:-:S02]  /*0610*/  IMAD R72, R78, UR10, RZ ;  /* 0x0000000a4e487c24 */ /* 0x002fc4000f8e02ff */
[----:B0-----:R-:W-:-:S03]  /*0620*/  IMAD R77, R0, UR4, R3 ;  /* 0x00000004004d7c24 */ /* 0x001fc6000f8e0203 */
[----:B------:R-:W-:Y:S02]  /*0630*/  SHF.L.U32 R73, R72, 0x7, RZ ;  /* 0x0000000748497819 */ /* 0x000fe400000006ff */
[----:B------:R-:W-:Y:S02]  /*0640*/  SHF.L.U32 R72, R77, 0x2, RZ ;  /* 0x000000024d487819 */ /* 0x000fe400000006ff */
[----:B------:R-:W-:Y:S01]  /*0650*/  SHF.R.U32.HI R79, RZ, 0x5, R77 ;  /* 0x00000005ff4f7819 */ /* 0x000fe2000001164d */
[----:B---3--:R-:W-:Y:S01]  /*0660*/  IMAD.WIDE.U32 R70, R73, 0x4, R70 ;  /* 0x0000000449467825 */ /* 0x008fe200078e0046 */
[----:B--2---:R-:W-:Y:S02]  /*0670*/  SHF.L.U32 R84, R84, 0x7, RZ ;  /* 0x0000000754547819 */ /* 0x004fe400000006ff */
[----:B------:R-:W-:Y:S02]  /*0680*/  IADD3 R73, PT, PT, R85, UR7, RZ ;  /* 0x0000000755497c10 */ /* 0x000fe4000fffe0ff */
[----:B------:R-:W-:Y:S01]  /*0690*/  LOP3.LUT R72, R72, 0x7c, RZ, 0xc0, !PT ;  /* 0x0000007c48487812 */ /* 0x000fe200078ec0ff */
[----:B----4-:R-:W-:Y:S01]  /*06a0*/  IMAD.WIDE.U32 R68, R84, 0x4, R68 ;  /* 0x0000000454447825 */ /* 0x010fe200078e0044 */
[----:B------:R-:W-:-:S03]  /*06b0*/  IADD3 R75, PT, PT, R79, UR7, RZ ;  /* 0x000000074f4b7c10 */ /* 0x000fc6000fffe0ff */
[----:B------:R-:W-:-:S04]  /*06c0*/  IMAD.WIDE.U32 R70, R73, 0x4, R70 ;  /* 0x0000000449467825 */ /* 0x000fc800078e0046 */
[----:B-----5:R-:W-:-:S04]  /*06d0*/  IMAD R73, R75, R2, R72 ;  /* 0x000000024b497224 */ /* 0x020fc800078e0248 */
[----:B------:R-:W-:Y:S02]  /*06e0*/  IMAD.WIDE R72, R73, 0x4, R68 ;  /* 0x0000000449487825 */ /* 0x000fe400078e0244 */
[----:B------:R-:W2:Y:S04]  /*06f0*/  LDG.E.128 R68, desc[UR8][R70.64] ;  /* 0x0000000846447981 */ /* 0x000ea8000c1e1d00 */
[----:B------:R-:W3:Y:S01]  /*0700*/  LDG.E.128 R72, desc[UR8][R72.64] ;  /* 0x0000000848487981 */ /* 0x000ee2000c1e1d00 */
[----:B------:R-:W0:Y:S01]  /*0710*/  S2UR UR6, SR_CgaCtaId ;  /* 0x00000000000679c3 */ /* 0x000e220000008800 */
[----:B------:R-:W-:Y:S01]  /*0720*/  UMOV UR5, 0x400 ;  /* 0x0000040000057882 */ /* 0x000fe20000000000 */
[C---:B------:R-:W-:Y:S01]  /*0730*/  SHF.L.U32 R80, R77.reuse, 0xb, RZ ;  /* 0x0000000b4d507819 */ /* 0x040fe200000006ff */
[----:B------:R-:W-:Y:S01]  /*0740*/  UIADD3 UR7, UPT, UPT, UR7, 0x8, URZ ;  /* 0x0000000807077890 */ /* 0x000fe2000fffe0ff */
[----:B------:R-:W-:-:S02]  /*0750*/  SHF.L.U32 R82, R77, 0x1, RZ ;  /* 0x000000014d527819 */ /* 0x000fc400000006ff */
[----:B------:R-:W-:Y:S02]  /*0760*/  LOP3.LUT R81, R80, 0x800, RZ, 0xc0, !PT ;  /* 0x0000080050517812 */ /* 0x000fe400078ec0ff */
[----:B------:R-:W-:Y:S02]  /*0770*/  SHF.L.U32 R80, R76, 0xc, RZ ;  /* 0x0000000c4c507819 */ /* 0x000fe400000006ff */
[----:B------:R-:W-:Y:S02]  /*0780*/  SHF.L.U32 R77, R77, 0x4, RZ ;  /* 0x000000044d4d7819 */ /* 0x000fe400000006ff */
[----:B------:R-:W-:Y:S02]  /*0790*/  LOP3.LUT R82, R82, 0xfffffffc, RZ, 0xc0, !PT ;  /* 0xfffffffc52527812 */ /* 0x000fe400078ec0ff */
[----:B------:R-:W-:Y:S02]  /*07a0*/  LOP3.LUT R77, R77, 0x1f0, RZ, 0xc0, !PT ;  /* 0x000001f04d4d7812 */ /* 0x000fe400078ec0ff */
[----:B------:R-:W-:-:S02]  /*07b0*/  ISETP.LE.AND P0, PT, R78, UR7, PT ;  /* 0x000000074e007c0c */ /* 0x000fc4000bf03270 */
[----:B------:R-:W-:Y:S01]  /*07c0*/  MOV R87, R76 ;  /* 0x0000004c00577202 */ /* 0x000fe20000000f00 */
[----:B0-----:R-:W-:Y:S02]  /*07d0*/  ULEA UR4, UR6, UR5, 0x18 ;  /* 0x0000000506047291 */ /* 0x001fe4000f8ec0ff */
[----:B------:R-:W-:-:S04]  /*07e0*/  UIADD3 UR5, UPT, UPT, UR5, 0x2000, URZ ;  /* 0x0000200005057890 */ /* 0x000fc8000fffe0ff */
[----:B------:R-:W-:Y:S01]  /*07f0*/  ULEA UR5, UR6, UR5, 0x18 ;  /* 0x0000000506057291 */ /* 0x000fe2000f8ec0ff */
[----:B------:R-:W-:Y:S02]  /*0800*/  IADD3 R81, PT, PT, R81, UR4, R80 ;  /* 0x0000000451517c10 */ /* 0x000fe4000fffe050 */
[----:B------:R-:W-:Y:S02]  /*0810*/  LEA R83, R0, UR4, 0x5 ;  /* 0x0000000400537c11 */ /* 0x000fe4000f8e28ff */
[----:B------:R-:W-:Y:S02]  /*0820*/  IADD3 R81, PT, PT, R81, R82, RZ ;  /* 0x0000005251517210 */ /* 0x000fe40007ffe0ff */
[----:B------:R-:W-:Y:S01]  /*0830*/  MOV R86, UR5 ;  /* 0x0000000500567c02 */ /* 0x000fe20008000f00 */
[----:B------:R-:W-:-:S03]  /*0840*/  UMOV UR5, 0x10 ;  /* 0x0000001000057882 */ /* 0x000fc60000000000 */
[----:B------:R-:W-:-:S04]  /*0850*/  LEA R79, R79, R86, 0x9 ;  /* 0x000000564f4f7211 */ /* 0x000fc800078e48ff */
[C---:B------:R-:W-:Y:S02]  /*0860*/  IADD3 R77, PT, PT, R80.reuse, R79, R77 ;  /* 0x0000004f504d7210 */ /* 0x040fe40007ffe04d */
[----:B------:R-:W-:Y:S02]  /*0870*/  LOP3.LUT R80, R80, 0x1000, RZ, 0x3c, !PT ;  /* 0x0000100050507812 */ /* 0x000fe400078e3cff */
[----:B------:R-:W-:Y:S02]  /*0880*/  LEA R79, R3, R86, 0x5 ;  /* 0x00000056034f7211 */ /* 0x000fe400078e28ff */
[--C-:B------:R-:W-:Y:S02]  /*0890*/  IADD3 R89, PT, PT, R83, 0x10, R80.reuse ;  /* 0x0000001053597810 */ /* 0x100fe40007ffe050 */
[----:B------:R-:W-:Y:S01]  /*08a0*/  IADD3 R88, PT, PT, R79, 0x10, R80 ;  /* 0x000000104f587810 */ /* 0x000fe20007ffe050 */
[----:B--2---:R0:W-:Y:S04]  /*08b0*/  STS [R81], R68 ;  /* 0x0000004451007388 */ /* 0x0041e80000000800 */
[----:B------:R0:W-:Y:S04]  /*08c0*/  STS [R81+0x200], R69 ;  /* 0x0002004551007388 */ /* 0x0001e80000000800 */
[----:B------:R0:W-:Y:S04]  /*08d0*/  STS [R81+0x400], R70 ;  /* 0x0004004651007388 */ /* 0x0001e80000000800 */
[----:B------:R0:W-:Y:S04]  /*08e0*/  STS [R81+0x600], R71 ;  /* 0x0006004751007388 */ /* 0x0001e80000000800 */
[----:B---3--:R0:W-:Y:S01]  /*08f0*/  STS.128 [R77], R72 ;  /* 0x000000484d007388 */ /* 0x0081e20000000c00 */
[----:B------:R-:W-:Y:S06]  /*0900*/  BAR.SYNC.DEFER_BLOCKING 0x0 ;  /* 0x0000000000007b1d */ /* 0x000fec0000010000 */
.L_x_1:
[----:B0-----:R-:W-:Y:S01]  /*0910*/  LDS.128 R68, [R89+-0x10] ;  /* 0xfffff00059447984 */ /* 0x001fe20000000c00 */
[----:B------:R-:W-:-:S03]  /*0920*/  UIADD3 UR5, UPT, UPT, UR5, 0x200, URZ ;  /* 0x0000020005057890 */ /* 0x000fc6000fffe0ff */
[----:B------:R-:W0:Y:S01]  /*0930*/  LDS.128 R72, [R88+-0x10] ;  /* 0xfffff00058487984 */ /* 0x000e220000000c00 */
[----:B------:R-:W-:-:S03]  /*0940*/  UISETP.NE.AND UP0, UPT, UR5, 0x1010, UPT ;  /* 0x000010100500788c */ /* 0x000fc6000bf05270 */
[----:B------:R1:W2:Y:S04]  /*0950*/  LDS.128 R76, [R88] ;  /* 0x00000000584c7984 */ /* 0x0002a80000000c00 */
[----:B------:R3:W4:Y:S01]  /*0960*/  LDS.128 R80, [R89] ;  /* 0x0000000059507984 */ /* 0x0007220000000c00 */
[----:B-1----:R-:W-:Y:S02]  /*0970*/  IADD3 R88, PT, PT, R88, 0x200, RZ ;  /* 0x0000020058587810 */ /* 0x002fe40007ffe0ff */
[----:B---3--:R-:W-:Y:S01]  /*0980*/  IADD3 R89, PT, PT, R89, 0x200, RZ ;  /* 0x0000020059597810 */ /* 0x008fe20007ffe0ff */
[C---:B0-----:R-:W-:Y:S01]  /*0990*/  FFMA R4, R68.reuse, R72, R4 ;  /* 0x0000004844047223 */ /* 0x041fe20000000004 */
[C---:B------:R-:W-:Y:S01]  /*09a0*/  FFMA R5, R68.reuse, R73, R5 ;  /* 0x0000004944057223 */ /* 0x040fe20000000005 */
[C---:B------:R-:W-:Y:S01]  /*09b0*/  FFMA R6, R68.reuse, R74, R6 ;  /* 0x0000004a44067223 */ /* 0x040fe20000000006 */
[C---:B------:R-:W-:Y:S01]  /*09c0*/  FFMA R7, R68.reuse, R75, R7 ;  /* 0x0000004b44077223 */ /* 0x040fe20000000007 */
[C---:B--2---:R-:W-:Y:S01]  /*09d0*/  FFMA R60, R68.reuse, R76, R60 ;  /* 0x0000004c443c7223 */ /* 0x044fe2000000003c */
[C---:B------:R-:W-:Y:S01]  /*09e0*/  FFMA R61, R68.reuse, R77, R61 ;  /* 0x0000004d443d7223 */ /* 0x040fe2000000003d */
[C---:B------:R-:W-:Y:S01]  /*09f0*/  FFMA R62, R68.reuse, R78, R62 ;  /* 0x0000004e443e7223 */ /* 0x040fe2000000003e */
[----:B------:R-:W-:Y:S01]  /*0a00*/  FFMA R63, R68, R79, R63 ;  /* 0x0000004f443f7223 */ /* 0x000fe2000000003f */
[C---:B------:R-:W-:Y:S01]  /*0a10*/  FFMA R56, R69.reuse, R72, R56 ;  /* 0x0000004845387223 */ /* 0x040fe20000000038 */
[C---:B------:R-:W-:Y:S01]  /*0a20*/  FFMA R57, R69.reuse, R73, R57 ;  /* 0x0000004945397223 */ /* 0x040fe20000000039 */
[C---:B------:R-:W-:Y:S01]  /*0a30*/  FFMA R58, R69.reuse, R74, R58 ;  /* 0x0000004a453a7223 */ /* 0x040fe2000000003a */
[C---:B------:R-:W-:Y:S01]  /*0a40*/  FFMA R59, R69.reuse, R75, R59 ;  /* 0x0000004b453b7223 */ /* 0x040fe2000000003b */
[C---:B------:R-:W-:Y:S01]  /*0a50*/  FFMA R52, R69.reuse, R76, R52 ;  /* 0x0000004c45347223 */ /* 0x040fe20000000034 */
        /* <DEDUP_REMOVED lines=19> */
[C---:B----4-:R-:W-:Y:S01]  /*0b90*/  FFMA R32, R80.reuse, R72, R32 ;  /* 0x0000004850207223 */ /* 0x050fe20000000020 */
        /* <DEDUP_REMOVED lines=31> */
[----:B------:R-:W-:Y:S06]  /*0d90*/  BAR.SYNC.DEFER_BLOCKING 0x0 ;  /* 0x0000000000007b1d */ /* 0x000fec0000010000 */
[----:B------:R-:W-:Y:S05]  /*0da0*/  BRA.U UP0, `(.L_x_1) ;  /* 0xfffffff900d87547 */ /* 0x000fea000b83ffff */
[----:B------:R-:W-:Y:S01]  /*0db0*/  LOP3.LUT R76, R87, 0x1, RZ, 0x3c, !PT ;  /* 0x00000001574c7812 */ /* 0x000fe200078e3cff */
[----:B------:R-:W-:Y:S06]  /*0dc0*/  @!P0 BRA `(.L_x_2) ;  /* 0xfffffff400ec8947 */ /* 0x000fec000383ffff */
.L_x_0:
[----:B------:R-:W-:-:S04]  /*0dd0*/  SHF.L.U32 R87, R87, 0xc, RZ ;  /* 0x0000000c57577819 */ /* 0x000fc800000006ff */
[-C--:B------:R-:W-:Y:S02]  /*0de0*/  LEA R69, R3, R87.reuse, 0x5 ;  /* 0x0000005703457211 */ /* 0x080fe400078e28ff */
[----:B------:R-:W-:Y:S02]  /*0df0*/  LEA R85, R0, R87, 0x5 ;  /* 0x0000005700557211 */ /* 0x000fe400078e28ff */
[----:B------:R-:W-:Y:S02]  /*0e00*/  IADD3 R86, PT, PT, R69, 0x10, R86 ;  /* 0x0000001045567810 */ /* 0x000fe40007ffe056 */
[----:B------:R-:W-:Y:S01]  /*0e10*/  IADD3 R85, PT, PT, R85, UR4, RZ ;  /* 0x0000000455557c10 */ /* 0x000fe2000fffe0ff */
[----:B------:R-:W-:-:S06]  /*0e20*/  UMOV UR4, 0x10 ;  /* 0x0000001000047882 */ /* 0x000fcc0000000000 */
.L_x_3:
[----:B------:R-:W-:Y:S04]  /*0e30*/  LDS.128 R68, [R85+UR4+-0x10] ;  /* 0xfffff00455447984 */ /* 0x000fe80008000c00 */
[----:B------:R-:W0:Y:S04]  /*0e40*/  LDS.128 R72, [R86+-0x10] ;  /* 0xfffff00056487984 */ /* 0x000e280000000c00 */
[----:B------:R-:W1:Y:S04]  /*0e50*/  LDS.128 R76, [R86] ;  /* 0x00000000564c7984 */ /* 0x000e680000000c00 */
[----:B------:R-:W2:Y:S01]  /*0e60*/  LDS.128 R80, [R85+UR4] ;  /* 0x0000000455507984 */ /* 0x000ea20008000c00 */
[C---:B0-----:R-:W-:Y:S01]  /*0e70*/  FFMA R4, R68.reuse, R72, R4 ;  /* 0x0000004844047223 */ /* 0x041fe20000000004 */
[C---:B------:R-:W-:Y:S01]  /*0e80*/  FFMA R5, R68.reuse, R73, R5 ;  /* 0x0000004944057223 */ /* 0x040fe20000000005 */
[C---:B------:R-:W-:Y:S01]  /*0e90*/  FFMA R6, R68.reuse, R74, R6 ;  /* 0x0000004a44067223 */ /* 0x040fe20000000006 */
[C---:B------:R-:W-:Y:S01]  /*0ea0*/  FFMA R7, R68.reuse, R75, R7 ;  /* 0x0000004b44077223 */ /* 0x040fe20000000007 */
[C---:B-1----:R-:W-:Y:S01]  /*0eb0*/  FFMA R60, R68.reuse, R76, R60 ;  /* 0x0000004c443c7223 */ /* 0x042fe2000000003c */
        /* <DEDUP_REMOVED lines=27> */
[C---:B--2---:R-:W-:Y:S01]  /*1070*/  FFMA R32, R80.reuse, R72, R32 ;  /* 0x0000004850207223 */ /* 0x044fe20000000020 */
        /* <DEDUP_REMOVED lines=27> */
[----:B------:R-:W-:Y:S01]  /*1230*/  LDS.128 R16, [R86+0x1f0] ;  /* 0x0001f00056107984 */ /* 0x000fe20000000c00 */
[C---:B------:R-:W-:Y:S01]  /*1240*/  FFMA R64, R83.reuse, R76, R64 ;  /* 0x0000004c53407223 */ /* 0x040fe20000000040 */
[C---:B------:R-:W-:Y:S01]  /*1250*/  FFMA R65, R83.reuse, R77, R65 ;  /* 0x0000004d53417223 */ /* 0x040fe20000000041 */
[C---:B------:R-:W-:Y:S01]  /*1260*/  FFMA R66, R83.reuse, R78, R66 ;  /* 0x0000004e53427223 */ /* 0x040fe20000000042 */
[----:B------:R-:W-:Y:S01]  /*1270*/  LDS.128 R20, [R86+0x200] ;  /* 0x0002000056147984 */ /* 0x000fe20000000c00 */
[----:B------:R-:W-:-:S03]  /*1280*/  FFMA R67, R83, R79, R67 ;  /* 0x0000004f53437223 */ /* 0x000fc60000000043 */
[----:B------:R-:W0:Y:S04]  /*1290*/  LDS.128 R8, [R85+UR4+0x200] ;  /* 0x0002000455087984 */ /* 0x000e280008000c00 */
[----:B------:R-:W1:Y:S01]  /*12a0*/  LDS.128 R12, [R85+UR4+0x1f0] ;  /* 0x0001f004550c7984 */ /* 0x000e620008000c00 */
[C---:B0-----:R-:W-:Y:S01]  /*12b0*/  FFMA R32, R8.reuse, R16, R32 ;  /* 0x0000001008207223 */ /* 0x041fe20000000020 */
[C---:B------:R-:W-:Y:S01]  /*12c0*/  FFMA R33, R8.reuse, R17, R33 ;  /* 0x0000001108217223 */ /* 0x040fe20000000021 */
[C---:B------:R-:W-:Y:S01]  /*12d0*/  FFMA R34, R8.reuse, R18, R34 ;  /* 0x0000001208227223 */ /* 0x040fe20000000022 */
[C---:B------:R-:W-:Y:S01]  /*12e0*/  FFMA R35, R8.reuse, R19, R35 ;  /* 0x0000001308237223 */ /* 0x040fe20000000023 */
[C---:B------:R-:W-:Y:S01]  /*12f0*/  FFMA R76, R8.reuse, R20, R28 ;  /* 0x00000014084c7223 */ /* 0x040fe2000000001c */
[C---:B------:R-:W-:Y:S01]  /*1300*/  FFMA R77, R8.reuse, R21, R29 ;  /* 0x00000015084d7223 */ /* 0x040fe2000000001d */
[----:B------:R-:W-:Y:S01]  /*1310*/  FFMA R78, R8, R22, R30 ;  /* 0x00000016084e7223 */ /* 0x000fe2000000001e */
[C---:B-1----:R-:W-:Y:S01]  /*1320*/  FFMA R4, R12.reuse, R16, R4 ;  /* 0x000000100c047223 */ /* 0x042fe20000000004 */
        /* <DEDUP_REMOVED lines=30> */
[-C--:B------:R-:W-:Y:S01]  /*1510*/  FFMA R39, R15, R23.reuse, R39 ;  /* 0x000000170f277223 */ /* 0x080fe20000000027 */
[----:B------:R-:W-:Y:S01]  /*1520*/  FFMA R8, R8, R23, R31 ;  /* 0x0000001708087223 */ /* 0x000fe2000000001f */
        /* <DEDUP_REMOVED lines=10> */
[----:B------:R-:W-:Y:S01]  /*15d0*/  LDS.128 R28, [R85+UR4+0x3f0] ;  /* 0x0003f004551c7984 */ /* 0x000fe20008000c00 */
[C---:B------:R-:W-:Y:S01]  /*15e0*/  FFMA R74, R11.reuse, R18, R74 ;  /* 0x000000120b4a7223 */ /* 0x040fe2000000004a */
[----:B------:R-:W-:Y:S01]  /*15f0*/  FFMA R75, R11, R19, R75 ;  /* 0x000000130b4b7223 */ /* 0x000fe2000000004b */
[C---:B------:R-:W-:Y:S01]  /*1600*/  FFMA R68, R9.reuse, R20, R68 ;  /* 0x0000001409447223 */ /* 0x040fe20000000044 */
[----:B------:R-:W0:Y:S01]  /*1610*/  LDS.128 R12, [R86+0x3f0] ;  /* 0x0003f000560c7984 */ /* 0x000e220000000c00 */
[C---:B------:R-:W-:Y:S01]  /*1620*/  FFMA R69, R9.reuse, R21, R69 ;  /* 0x0000001509457223 */ /* 0x040fe20000000045 */
[C---:B------:R-:W-:Y:S01]  /*1630*/  FFMA R70, R9.reuse, R22, R70 ;  /* 0x0000001609467223 */ /* 0x040fe20000000046 */
[-C--:B------:R-:W-:Y:S01]  /*1640*/  FFMA R81, R9, R23.reuse, R81 ;  /* 0x0000001709517223 */ /* 0x080fe20000000051 */
[----:B------:R-:W1:Y:S01]  /*1650*/  LDS.128 R24, [R86+0x400] ;  /* 0x0004000056187984 */ /* 0x000e620000000c00 */
[CC--:B------:R-:W-:Y:S01]  /*1660*/  FFMA R82, R10.reuse, R23.reuse, R82 ;  /* 0x000000170a527223 */ /* 0x0c0fe20000000052 */
[C---:B------:R-:W-:Y:S01]  /*1670*/  FFMA R94, R11.reuse, R23, R67 ;  /* 0x000000170b5e7223 */ /* 0x040fe20000000043 */
[C---:B------:R-:W-:Y:S01]  /*1680*/  FFMA R89, R10.reuse, R20, R89 ;  /* 0x000000140a597223 */ /* 0x040fe20000000059 */
[----:B------:R-:W2:Y:S01]  /*1690*/  LDS.128 R16, [R85+UR4+0x400] ;  /* 0x0004000455107984 */ /* 0x000ea20008000c00 */
[CC--:B------:R-:W-:Y:S01]  /*16a0*/  FFMA R90, R10.reuse, R21.reuse, R90 ;  /* 0x000000150a5a7223 */ /* 0x0c0fe2000000005a */
[----:B------:R-:W-:Y:S01]  /*16b0*/  FFMA R91, R10, R22, R91 ;  /* 0x000000160a5b7223 */ /* 0x000fe2000000005b */
[C---:B------:R-:W-:Y:S01]  /*16c0*/  FFMA R20, R11.reuse, R20, R64 ;  /* 0x000000140b147223 */ /* 0x040fe20000000040 */
[C---:B------:R-:W-:Y:S01]  /*16d0*/  FFMA R21, R11.reuse, R21, R65 ;  /* 0x000000150b157223 */ /* 0x040fe20000000041 */
[----:B------:R-:W-:-:S02]  /*16e0*/  FFMA R22, R11, R22, R66 ;  /* 0x000000160b167223 */ /* 0x000fc40000000042 */
[----:B------:R-:W-:Y:S01]  /*16f0*/  LDS.128 R64, [R86+0x600] ;  /* 0x0006000056407984 */ /* 0x000fe20000000c00 */
        /* <DEDUP_REMOVED lines=32> */
[----:B------:R-:W-:Y:S01]  /*1900*/  FFMA R95, R17, R13, R83 ;  /* 0x0000000d115f7223 */ /* 0x000fe20000000053 */
[----:B------:R-:W-:Y:S01]  /*1910*/  FFMA R31, R31, R27, R39 ;  /* 0x0000001b1f1f7223 */ /* 0x000fe20000000027 */
[C---:B------:R-:W-:Y:S01]  /*1920*/  FFMA R92, R17.reuse, R14, R92 ;  /* 0x0000000e115c7223 */ /* 0x040fe2000000005c */
[C---:B------:R-:W-:Y:S01]  /*1930*/  FFMA R93, R17.reuse, R15, R93 ;  /* 0x0000000f115d7223 */ /* 0x040fe2000000005d */
[C---:B------:R-:W-:Y:S01]  /*1940*/  FFMA R83, R17.reuse, R24, R68 ;  /* 0x0000001811537223 */ /* 0x040fe20000000044 */
[C---:B------:R-:W-:Y:S01]  /*1950*/  FFMA R79, R17.reuse, R25, R69 ;  /* 0x00000019114f7223 */ /* 0x040fe20000000045 */
[C---:B------:R-:W-:Y:S01]  /*1960*/  FFMA R16, R17.reuse, R26, R70 ;  /* 0x0000001a11107223 */ /* 0x040fe20000000046 */
[----:B------:R-:W-:Y:S01]  /*1970*/  FFMA R81, R17, R27, R81 ;  /* 0x0000001b11517223 */ /* 0x000fe20000000051 */
[-C--:B------:R-:W-:Y:S01]  /*1980*/  FFMA R17, R18, R12.reuse, R71 ;  /* 0x0000000c12117223 */ /* 0x080fe20000000047 */
[----:B------:R-:W0:Y:S01]  /*1990*/  LDS.128 R36, [R85+UR4+0x5f0] ;  /* 0x0005f00455247984 */ /* 0x000e220008000c00 */
[C---:B------:R-:W-:Y:S01]  /*19a0*/  FFMA R48, R30.reuse, R12, R48 ;  /* 0x0000000c1e307223 */ /* 0x040fe20000000030 */
[C---:B------:R-:W-:Y:S01]  /*19b0*/  FFMA R49, R30.reuse, R13, R49 ;  /* 0x0000000d1e317223 */ /* 0x040fe20000000031 */
[C---:B------:R-:W-:Y:S01]  /*19c0*/  FFMA R50, R30.reuse, R14, R50 ;  /* 0x0000000e1e327223 */ /* 0x040fe20000000032 */
[----:B------:R1:W2:Y:S01]  /*19d0*/  LDS.128 R8, [R86+0x5f0] ;  /* 0x0005f00056087984 */ /* 0x0002a20000000c00 */
[C---:B------:R-:W-:Y:S01]  /*19e0*/  FFMA R51, R30.reuse, R15, R51 ;  /* 0x0000000f1e337223 */ /* 0x040fe20000000033 */
[C---:B------:R-:W-:Y:S01]  /*19f0*/  FFMA R44, R30.reuse, R24, R44 ;  /* 0x000000181e2c7223 */ /* 0x040fe2000000002c */
[C---:B------:R-:W-:Y:S01]  /*1a00*/  FFMA R45, R30.reuse, R25, R45 ;  /* 0x000000191e2d7223 */ /* 0x040fe2000000002d */
[----:B------:R-:W3:Y:S01]  /*1a10*/  LDS.128 R68, [R85+UR4+0x600] ;  /* 0x0006000455447984 */ /* 0x000ee20008000c00 */
[----:B------:R-:W-:Y:S01]  /*1a20*/  UIADD3 UR4, UPT, UPT, UR4, 0x800, URZ ;  /* 0x0000080004047890 */ /* 0x000fe2000fffe0ff */
[C---:B------:R-:W-:Y:S01]  /*1a30*/  FFMA R46, R30.reuse, R26, R46 ;  /* 0x0000001a1e2e7223 */ /* 0x040fe2000000002e */
[----:B------:R-:W-:Y:S01]  /*1a40*/  FFMA R47, R30, R27, R47 ;  /* 0x0000001b1e2f7223 */ /* 0x000fe2000000002f */
[C---:B------:R-:W-:Y:S01]  /*1a50*/  FFMA R80, R18.reuse, R13, R80 ;  /* 0x0000000d12507223 */ /* 0x040fe20000000050 */
[----:B------:R-:W-:Y:S01]  /*1a60*/  UISETP.NE.AND UP0, UPT, UR4, 0x1010, UPT ;  /* 0x000010100400788c */ /* 0x000fe2000bf05270 */
        /* <DEDUP_REMOVED lines=14> */
[----:B-1----:R-:W-:Y:S01]  /*1b50*/  IADD3 R86, PT, PT, R86, 0x800, RZ ;  /* 0x0000080056567810 */ /* 0x002fe20007ffe0ff */
        /* <DEDUP_REMOVED lines=30> */
[-C--:B------:R-:W-:Y:S01]  /*1d40*/  FFMA R38, R39, R66.reuse, R23 ;  /* 0x0000004227267223 */ /* 0x080fe20000000017 */
[----:B---3--:R-:W-:Y:S01]  /*1d50*/  FFMA R22, R69, R66, R16 ;  /* 0x0000004245167223 */ /* 0x008fe20000000010 */
[----:B------:R-:W-:Y:S01]  /*1d60*/  FFMA R39, R39, R67, R31 ;  /* 0x0000004327277223 */ /* 0x000fe2000000001f */
[-C--:B------:R-:W-:Y:S01]  /*1d70*/  FFMA R16, R70, R8.reuse, R17 ;  /* 0x0000000846107223 */ /* 0x080fe20000000011 */
        /* <DEDUP_REMOVED lines=30> */
[----:B------:R-:W-:Y:S06]  /*1f60*/  BRA.U UP0, `(.L_x_3) ;  /* 0xffffffed00b07547 */ /* 0x000fec000b83ffff */
[----:B------:R-:W0:Y:S01]  /*1f70*/  LDC.64 R72, c[0x0][0x390] ;  /* 0x0000e400ff487b82 */ /* 0x000e220000000a00 */
[----:B------:R-:W-:Y:S02]  /*1f80*/  IMAD R69, R2, UR10, RZ ;  /* 0x0000000a02457c24 */ /* 0x000fe4000f8e02ff */
[----:B------:R-:W-:-:S03]  /*1f90*/  IMAD R71, R0, R2, R3 ;  /* 0x0000000200477224 */ /* 0x000fc600078e0203 */
[----:B------:R-:W-:Y:S02]  /*1fa0*/  LEA R69, P0, R69, R84, 0x7 ;  /* 0x0000005445457211 */ /* 0x000fe400078038ff */
[----:B------:R-:W-:Y:S02]  /*1fb0*/  SHF.L.U32 R71, R71, 0x3, RZ ;  /* 0x0000000347477819 */ /* 0x000fe400000006ff */
[----:B------:R-:W-:Y:S02]  /*1fc0*/  IADD3.X R0, PT, PT, RZ, RZ, RZ, P0, !PT ;  /* 0x000000ffff007210 */ /* 0x000fe400007fe4ff */
[----:B------:R-:W-:-:S04]  /*1fd0*/  IADD3 R3, PT, PT, R71, R2, RZ ;  /* 0x0000000247037210 */ /* 0x000fc80007ffe0ff */
[----:B------:R-:W-:-:S04]  /*1fe0*/  IADD3 R75, PT, PT, R3, 0x4, RZ ;  /* 0x00000004034b7810 */ /* 0x000fc80007ffe0ff */
[----:B------:R-:W-:Y:S02]  /*1ff0*/  IADD3 R79, PT, PT, R75, R2, RZ ;  /* 0x000000024b4f7210 */ /* 0x000fe40007ffe0ff */
[----:B0-----:R-:W-:Y:S02]  /*2000*/  LEA R68, P0, R69, R72, 0x2 ;  /* 0x0000004845447211 */ /* 0x001fe400078010ff */
[----:B------:R-:W-:Y:S02]  /*2010*/  IADD3 R81, PT, PT, R79, R2, RZ ;  /* 0x000000024f517210 */ /* 0x000fe40007ffe0ff */
[----:B------:R-:W-:-:S03]  /*2020*/  LEA.HI.X R69, R69, R73, R0, 0x2, P0 ;  /* 0x0000004945457211 */ /* 0x000fc600000f1400 */
[C---:B------:R-:W-:Y:S01]  /*2030*/  IMAD.WIDE.U32 R72, R3.reuse, 0x4, R68 ;  /* 0x0000000403487825 */ /* 0x040fe200078e0044 */
[----:B------:R-:W-:-:S03]  /*2040*/  IADD3 R3, PT, PT, R3, R2, RZ ;  /* 0x0000000203037210 */ /* 0x000fc60007ffe0ff */
[----:B------:R-:W-:-:S04]  /*2050*/  IMAD.WIDE.U32 R70, R71, 0x4, R68 ;  /* 0x0000000447467825 */ /* 0x000fc800078e0044 */
[C-C-:B------:R-:W-:Y:S01]  /*2060*/  IMAD.WIDE.U32 R76, R3.reuse, 0x4, R68.reuse ;  /* 0x00000004034c7825 */ /* 0x140fe200078e0044 */
[-C--:B------:R-:W-:Y:S01]  /*2070*/  IADD3 R3, PT, PT, R3, R2.reuse, RZ ;  /* 0x0000000203037210 */ /* 0x080fe20007ffe0ff */
[----:B------:R0:W-:Y:S02]  /*2080*/  STG.E.128 desc[UR8][R70.64+0x10], R60 ;  /* 0x0000103c46007986 */ /* 0x0001e4000c101d08 */
[--C-:B------:R-:W-:Y:S01]  /*2090*/  IMAD.WIDE.U32 R74, R75, 0x4, R68.reuse ;  /* 0x000000044b4a7825 */ /* 0x100fe200078e0044 */
[-C--:B------:R-:W-:Y:S01]  /*20a0*/  IADD3 R83, PT, PT, R3, R2.reuse, RZ ;  /* 0x0000000203537210 */ /* 0x080fe20007ffe0ff */
[----:B------:R1:W-:Y:S02]  /*20b0*/  STG.E.128 desc[UR8][R70.64], R4 ;  /* 0x0000000446007986 */ /* 0x0003e4000c101d08 */
[----:B------:R-:W-:Y:S02]  /*20c0*/  IMAD.WIDE.U32 R78, R79, 0x4, R68 ;  /* 0x000000044f4e7825 */ /* 0x000fe400078e0044 */
[----:B------:R2:W-:Y:S04]  /*20d0*/  STG.E.128 desc[UR8][R72.64], R56 ;  /* 0x0000003848007986 */ /* 0x0005e8000c101d08 */
[----:B------:R3:W-:Y:S04]  /*20e0*/  STG.E.128 desc[UR8][R74.64], R52 ;  /* 0x000000344a007986 */ /* 0x0007e8000c101d08 */
[----:B------:R4:W-:Y:S01]  /*20f0*/  STG.E.128 desc[UR8][R76.64], R48 ;  /* 0x000000304c007986 */ /* 0x0009e2000c101d08 */
[----:B0-----:R-:W-:-:S03]  /*2100*/  IADD3 R61, PT, PT, R81, R2, RZ ;  /* 0x00000002513d7210 */ /* 0x001fc60007ffe0ff */
[----:B------:R0:W-:Y:S01]  /*2110*/  STG.E.128 desc[UR8][R78.64], R44 ;  /* 0x0000002c4e007986 */ /* 0x0001e2000c101d08 */
[--C-:B-1----:R-:W-:Y:S01]  /*2120*/  IMAD.WIDE.U32 R4, R3, 0x4, R68.reuse ;  /* 0x0000000403047825 */ /* 0x102fe200078e0044 */
[-C--:B------:R-:W-:Y:S02]  /*2130*/  IADD3 R3, PT, PT, R83, R2.reuse, RZ ;  /* 0x0000000253037210 */ /* 0x080fe40007ffe0ff */
[-C--:B--2---:R-:W-:Y:S01]  /*2140*/  IADD3 R59, PT, PT, R61, R2.reuse, RZ ;  /* 0x000000023d3b7210 */ /* 0x084fe20007ffe0ff */
[--C-:B------:R-:W-:Y:S01]  /*2150*/  IMAD.WIDE.U32 R6, R81, 0x4, R68.reuse ;  /* 0x0000000451067825 */ /* 0x100fe200078e0044 */
[-C--:B------:R-:W-:Y:S01]  /*2160*/  IADD3 R63, PT, PT, R3, R2.reuse, RZ ;  /* 0x00000002033f7210 */ /* 0x080fe20007ffe0ff */
[----:B------:R-:W-:Y:S01]  /*2170*/  STG.E.128 desc[UR8][R4.64], R40 ;  /* 0x0000002804007986 */ /* 0x000fe2000c101d08 */
[-C--:B---3--:R-:W-:Y:S01]  /*2180*/  IADD3 R53, PT, PT, R59, R2.reuse, RZ ;  /* 0x000000023b357210 */ /* 0x088fe20007ffe0ff */
[--C-:B------:R-:W-:Y:S01]  /*2190*/  IMAD.WIDE.U32 R56, R83, 0x4, R68.reuse ;  /* 0x0000000453387825 */ /* 0x100fe200078e0044 */
[-C--:B------:R-:W-:Y:S01]  /*21a0*/  IADD3 R55, PT, PT, R63, R2.reuse, RZ ;  /* 0x000000023f377210 */ /* 0x080fe20007ffe0ff */
[----:B------:R-:W-:Y:S02]  /*21b0*/  STG.E.128 desc[UR8][R6.64], R36 ;  /* 0x0000002406007986 */ /* 0x000fe4000c101d08 */
[--C-:B----4-:R-:W-:Y:S01]  /*21c0*/  IMAD.WIDE.U32 R48, R61, 0x4, R68.reuse ;  /* 0x000000043d307825 */ /* 0x110fe200078e0044 */
[----:B------:R-:W-:Y:S01]  /*21d0*/  IADD3 R61, PT, PT, R53, R2, RZ ;  /* 0x00000002353d7210 */ /* 0x000fe20007ffe0ff */
[----:B------:R-:W-:Y:S02]  /*21e0*/  STG.E.128 desc[UR8][R56.64], R32 ;  /* 0x0000002038007986 */ /* 0x000fe4000c101d08 */
[----:B------:R-:W-:-:S02]  /*21f0*/  IMAD.WIDE.U32 R50, R3, 0x4, R68 ;  /* 0x0000000403327825 */ /* 0x000fc400078e0044 */
[----:B------:R-:W-:Y:S02]  /*2200*/  STG.E.128 desc[UR8][R48.64], R28 ;  /* 0x0000001c30007986 */ /* 0x000fe4000c101d08 */
[--C-:B------:R-:W-:Y:S02]  /*2210*/  IMAD.WIDE.U32 R2, R59, 0x4, R68.reuse ;  /* 0x000000043b027825 */ /* 0x100fe400078e0044 */
[----:B------:R-:W-:Y:S02]  /*2220*/  STG.E.128 desc[UR8][R50.64], R24 ;  /* 0x0000001832007986 */ /* 0x000fe4000c101d08 */
[--C-:B0-----:R-:W-:Y:S02]  /*2230*/  IMAD.WIDE.U32 R44, R63, 0x4, R68.reuse ;  /* 0x000000043f2c7825 */ /* 0x101fe400078e0044 */
[----:B------:R-:W-:Y:S02]  /*2240*/  STG.E.128 desc[UR8][R2.64], R20 ;  /* 0x0000001402007986 */ /* 0x000fe4000c101d08 */
[----:B------:R-:W-:-:S02]  /*2250*/  IMAD.WIDE.U32 R46, R53, 0x4, R68 ;  /* 0x00000004352e7825 */ /* 0x000fc400078e0044 */
[----:B------:R-:W-:Y:S02]  /*2260*/  STG.E.128 desc[UR8][R44.64], R16 ;  /* 0x000000102c007986 */ /* 0x000fe4000c101d08 */
[--C-:B------:R-:W-:Y:S02]  /*2270*/  IMAD.WIDE.U32 R52, R55, 0x4, R68.reuse ;  /* 0x0000000437347825 */ /* 0x100fe400078e0044 */
[----:B------:R-:W-:Y:S02]  /*2280*/  STG.E.128 desc[UR8][R46.64], R12 ;  /* 0x0000000c2e007986 */ /* 0x000fe4000c101d08 */
[----:B------:R-:W-:Y:S02]  /*2290*/  IMAD.WIDE.U32 R68, R61, 0x4, R68 ;  /* 0x000000043d447825 */ /* 0x000fe400078e0044 */
[----:B------:R-:W-:Y:S04]  /*22a0*/  STG.E.128 desc[UR8][R52.64], R8 ;  /* 0x0000000834007986 */ /* 0x000fe8000c101d08 */
[----:B------:R-:W-:Y:S01]  /*22b0*/  STG.E.128 desc[UR8][R68.64], R64 ;  /* 0x0000004044007986 */ /* 0x000fe2000c101d08 */
[----:B------:R-:W-:Y:S05]  /*22c0*/  EXIT ;  /* 0x000000000000794d */ /* 0x000fea0003800000 */
.L_x_4:
[----:B------:R-:W-:-:S00]  /*22d0*/  BRA `(.L_x_4) ;  /* 0xfffffffc00fc7947 */ /* 0x000fc0000383ffff */
[----:B------:R-:W-:-:S00]  /*22e0*/  NOP ;  /* 0x0000000000007918 */ /* 0x000fc00000000000 */
        /* <DEDUP_REMOVED lines=9> */
.L_x_5:


//--------------------- .nv.shared._Z10cuda_sgemmILj128ELj128ELj8ELj8ELj8EEvPfS0_S0_iii --------------------------
	.section	.nv.shared._Z10cuda_sgemmILj128ELj128ELj8ELj8ELj8EEvPfS0_S0_iii,"aw",@nobits
	.sectionflags	@""
	.align	4
.nv.shared._Z10cuda_sgemmILj128ELj128ELj8ELj8ELj8EEvPfS0_S0_iii:
	.zero		17408


//--------------------- .nv.shared.reserved.0     --------------------------
	.section	.nv.shared.reserved.0,"aw",@nobits
	.weak		__nv_reservedSMEM_offset_0_alias
	.size		__nv_reservedSMEM_offset_0_alias, 0, 64
	.other		__nv_reservedSMEM_offset_0_alias,@"STO_CUDA_RESERVED_SHARED STV_DEFAULT"
__nv_reservedSMEM_offset_0_alias:
	.zero		0
	.zero		64


//--------------------- .nv.constant0._Z10cuda_sgemmILj128ELj128ELj8ELj8ELj8EEvPfS0_S0_iii --------------------------
	.section	.nv.constant0._Z10cuda_sgemmILj128ELj128ELj8ELj8ELj8EEvPfS0_S0_iii,"a",@progbits
	.sectionflags	@""
	.align	4
.nv.constant0._Z10cuda_sgemmILj128ELj128ELj8ELj8ELj8EEvPfS0_S0_iii:
	.zero		932


//--------------------- SYMBOLS --------------------------

	.type		.nv.reservedSmem.offset0,@object
	.size		.nv.reservedSmem.offset0,0x4
	.type		.nv.reservedSmem.cap,@object
	.size		.nv.reservedSmem.cap,0x4
